//
// Generated by NVIDIA NVVM Compiler
//
// Compiler Build ID: CL-36424714
// Cuda compilation tools, release 13.0, V13.0.88
// Based on NVVM 20.0.0
//

.version 9.0
.target sm_100
.address_size 64

	// .globl	_Z13matrixMulCUDAPfS_S_ii

.visible .entry _Z13matrixMulCUDAPfS_S_ii(
	.param .u64 .ptr .align 1 _Z13matrixMulCUDAPfS_S_ii_param_0,
	.param .u64 .ptr .align 1 _Z13matrixMulCUDAPfS_S_ii_param_1,
	.param .u64 .ptr .align 1 _Z13matrixMulCUDAPfS_S_ii_param_2,
	.param .u32 _Z13matrixMulCUDAPfS_S_ii_param_3,
	.param .u32 _Z13matrixMulCUDAPfS_S_ii_param_4
)
{
	.reg .pred 	%p<10>;
	.reg .b32 	%r<43>;
	.reg .b32 	%f<68>;
	.reg .b64 	%rd<38>;

	ld.param.u64 	%rd3, [_Z13matrixMulCUDAPfS_S_ii_param_0];
	ld.param.u64 	%rd4, [_Z13matrixMulCUDAPfS_S_ii_param_1];
	ld.param.u32 	%r20, [_Z13matrixMulCUDAPfS_S_ii_param_3];
	ld.param.u32 	%r21, [_Z13matrixMulCUDAPfS_S_ii_param_4];
	cvta.to.global.u64 	%rd1, %rd4;
	mov.u32 	%r22, %ctaid.x;
	mov.u32 	%r23, %ntid.x;
	mov.u32 	%r24, %tid.x;
	mad.lo.s32 	%r1, %r22, %r23, %r24;
	mov.u32 	%r25, %ctaid.y;
	mov.u32 	%r26, %ntid.y;
	mov.u32 	%r27, %tid.y;
	mad.lo.s32 	%r2, %r25, %r26, %r27;
	setp.lt.s32 	%p1, %r20, 1;
	mov.f32 	%f67, 0f00000000;
	@%p1 bra 	$L__BB0_12;
	mul.lo.s32 	%r3, %r20, %r1;
	and.b32  	%r4, %r20, 7;
	setp.lt.u32 	%p2, %r20, 8;
	mov.f32 	%f67, 0f00000000;
	mov.b32 	%r41, 0;
	@%p2 bra 	$L__BB0_4;
	and.b32  	%r41, %r20, 2147483640;
	neg.s32 	%r39, %r41;
	shl.b32 	%r7, %r21, 3;
	add.s64 	%rd2, %rd1, 16;
	mov.f32 	%f67, 0f00000000;
	mul.wide.s32 	%rd9, %r21, 4;
	mov.u32 	%r37, %r3;
	mov.u32 	%r38, %r2;
$L__BB0_3:
	.pragma "nounroll";
	mul.wide.s32 	%rd5, %r37, 4;
	add.s64 	%rd6, %rd2, %rd5;
	ld.global.f32 	%f17, [%rd6+-16];
	mul.wide.s32 	%rd7, %r38, 4;
	add.s64 	%rd8, %rd1, %rd7;
	ld.global.f32 	%f18, [%rd8];
	fma.rn.f32 	%f19, %f17, %f18, %f67;
	ld.global.f32 	%f20, [%rd6+-12];
	add.s64 	%rd10, %rd8, %rd9;
	ld.global.f32 	%f21, [%rd10];
	fma.rn.f32 	%f22, %f20, %f21, %f19;
	ld.global.f32 	%f23, [%rd6+-8];
	add.s64 	%rd11, %rd10, %rd9;
	ld.global.f32 	%f24, [%rd11];
	fma.rn.f32 	%f25, %f23, %f24, %f22;
	ld.global.f32 	%f26, [%rd6+-4];
	add.s64 	%rd12, %rd11, %rd9;
	ld.global.f32 	%f27, [%rd12];
	fma.rn.f32 	%f28, %f26, %f27, %f25;
	ld.global.f32 	%f29, [%rd6];
	add.s64 	%rd13, %rd12, %rd9;
	ld.global.f32 	%f30, [%rd13];
	fma.rn.f32 	%f31, %f29, %f30, %f28;
	ld.global.f32 	%f32, [%rd6+4];
	add.s64 	%rd14, %rd13, %rd9;
	ld.global.f32 	%f33, [%rd14];
	fma.rn.f32 	%f34, %f32, %f33, %f31;
	ld.global.f32 	%f35, [%rd6+8];
	add.s64 	%rd15, %rd14, %rd9;
	ld.global.f32 	%f36, [%rd15];
	fma.rn.f32 	%f37, %f35, %f36, %f34;
	ld.global.f32 	%f38, [%rd6+12];
	add.s64 	%rd16, %rd15, %rd9;
	ld.global.f32 	%f39, [%rd16];
	fma.rn.f32 	%f67, %f38, %f39, %f37;
	add.s32 	%r39, %r39, 8;
	add.s32 	%r38, %r38, %r7;
	add.s32 	%r37, %r37, 8;
	setp.ne.s32 	%p3, %r39, 0;
	@%p3 bra 	$L__BB0_3;
$L__BB0_4:
	setp.eq.s32 	%p4, %r4, 0;
	@%p4 bra 	$L__BB0_12;
	and.b32  	%r15, %r20, 3;
	setp.lt.u32 	%p5, %r4, 4;
	@%p5 bra 	$L__BB0_7;
	add.s32 	%r29, %r41, %r3;
	mul.wide.s32 	%rd17, %r29, 4;
	add.s64 	%rd18, %rd1, %rd17;
	ld.global.f32 	%f41, [%rd18];
	mad.lo.s32 	%r30, %r41, %r21, %r2;
	mul.wide.s32 	%rd19, %r30, 4;
	add.s64 	%rd20, %rd1, %rd19;
	ld.global.f32 	%f42, [%rd20];
	fma.rn.f32 	%f43, %f41, %f42, %f67;
	ld.global.f32 	%f44, [%rd18+4];
	mul.wide.s32 	%rd21, %r21, 4;
	add.s64 	%rd22, %rd20, %rd21;
	ld.global.f32 	%f45, [%rd22];
	fma.rn.f32 	%f46, %f44, %f45, %f43;
	ld.global.f32 	%f47, [%rd18+8];
	add.s64 	%rd23, %rd22, %rd21;
	ld.global.f32 	%f48, [%rd23];
	fma.rn.f32 	%f49, %f47, %f48, %f46;
	ld.global.f32 	%f50, [%rd18+12];
	add.s64 	%rd24, %rd23, %rd21;
	ld.global.f32 	%f51, [%rd24];
	fma.rn.f32 	%f67, %f50, %f51, %f49;
	add.s32 	%r41, %r41, 4;
$L__BB0_7:
	setp.eq.s32 	%p6, %r15, 0;
	@%p6 bra 	$L__BB0_12;
	setp.eq.s32 	%p7, %r15, 1;
	@%p7 bra 	$L__BB0_10;
	add.s32 	%r31, %r41, %r3;
	mul.wide.s32 	%rd25, %r31, 4;
	add.s64 	%rd26, %rd1, %rd25;
	ld.global.f32 	%f53, [%rd26];
	mad.lo.s32 	%r32, %r41, %r21, %r2;
	mul.wide.s32 	%rd27, %r32, 4;
	add.s64 	%rd28, %rd1, %rd27;
	ld.global.f32 	%f54, [%rd28];
	fma.rn.f32 	%f55, %f53, %f54, %f67;
	ld.global.f32 	%f56, [%rd26+4];
	mul.wide.s32 	%rd29, %r21, 4;
	add.s64 	%rd30, %rd28, %rd29;
	ld.global.f32 	%f57, [%rd30];
	fma.rn.f32 	%f67, %f56, %f57, %f55;
	add.s32 	%r41, %r41, 2;
$L__BB0_10:
	and.b32  	%r33, %r20, 1;
	setp.eq.b32 	%p8, %r33, 1;
	not.pred 	%p9, %p8;
	@%p9 bra 	$L__BB0_12;
	add.s32 	%r34, %r41, %r3;
	mul.wide.s32 	%rd31, %r34, 4;
	add.s64 	%rd32, %rd1, %rd31;
	ld.global.f32 	%f58, [%rd32];
	mad.lo.s32 	%r35, %r41, %r21, %r2;
	mul.wide.s32 	%rd33, %r35, 4;
	add.s64 	%rd34, %rd1, %rd33;
	ld.global.f32 	%f59, [%rd34];
	fma.rn.f32 	%f67, %f58, %f59, %f67;
$L__BB0_12:
	cvta.to.global.u64 	%rd35, %rd3;
	mad.lo.s32 	%r36, %r21, %r1, %r2;
	mul.wide.s32 	%rd36, %r36, 4;
	add.s64 	%rd37, %rd35, %rd36;
	st.global.f32 	[%rd37], %f67;
	ret;

}


// ===== COMPILED SASS (sm_100) =====

	.target	sm_100

	.elftype	@"ET_EXEC"


//--------------------- .note.nv.tkinfo           --------------------------
	.section	.note.nv.tkinfo,"",@"SHT_NOTE"
	.sectionflags	@"SHF_NOTE_NV_TKINFO"
	.tkinfo
        /*0018*/ 	.word	0x00000002
        /*0030*/ 	.string	""
        /*0030*/ 	.string	"ptxas"
        /*0030*/ 	.string	"Cuda compilation tools, release 13.0, V13.0.88"
        /*0030*/ 	.string	"Build cuda_13.0.r13.0/compiler.36424714_0"
        /*0030*/ 	.string	"-arch sm_100 -m 64 "



//--------------------- .note.nv.cuinfo           --------------------------
	.section	.note.nv.cuinfo,"",@"SHT_NOTE"
	.sectionflags	@"SHF_NOTE_NV_CUINFO"
        /*0018*/ 	.short	0x0002
        /*001a*/ 	.short	0x0064
        /*001c*/ 	.short	0x0082
	.zero		2


//--------------------- .nv.info                  --------------------------
	.section	.nv.info,"",@"SHT_CUDA_INFO"
	.align	4


	//----- nvinfo : EIATTR_REGCOUNT
	.align		4
        /*0000*/ 	.byte	0x04, 0x2f
        /*0002*/ 	.short	(.L_1 - .L_0)
	.align		4
.L_0:
        /*0004*/ 	.word	index@(_Z13matrixMulCUDAPfS_S_ii)
        /*0008*/ 	.word	0x00000020


	//----- nvinfo : EIATTR_FRAME_SIZE
	.align		4
.L_1:
        /*000c*/ 	.byte	0x04, 0x11
        /*000e*/ 	.short	(.L_3 - .L_2)
	.align		4
.L_2:
        /*0010*/ 	.word	index@(_Z13matrixMulCUDAPfS_S_ii)
        /*0014*/ 	.word	0x00000000


	//----- nvinfo : EIATTR_MIN_STACK_SIZE
	.align		4
.L_3:
        /*0018*/ 	.byte	0x04, 0x12
        /*001a*/ 	.short	(.L_5 - .L_4)
	.align		4
.L_4:
        /*001c*/ 	.word	index@(_Z13matrixMulCUDAPfS_S_ii)
        /*0020*/ 	.word	0x00000000
.L_5:


//--------------------- .nv.compat                --------------------------
	.section	.nv.compat,"",@"SHT_CUDA_COMPAT_INFO"
	.align	4
        /*0000*/ 	.byte	0x02, 0x09, 0x00, 0x00, 0x02, 0x02, 0x01, 0x00, 0x02, 0x05, 0x05, 0x00, 0x03, 0x07, 0x01, 0x01
        /*0010*/ 	.byte	0x02, 0x03, 0x00, 0x00, 0x02, 0x06, 0x01, 0x00, 0x04, 0x0b, 0x08, 0x00, 0x09, 0x00, 0x00, 0x00
        /*0020*/ 	.byte	0x00, 0x00, 0x00, 0x00


//--------------------- .nv.info._Z13matrixMulCUDAPfS_S_ii --------------------------
	.section	.nv.info._Z13matrixMulCUDAPfS_S_ii,"",@"SHT_CUDA_INFO"
	.sectionflags	@""
	.align	4


	//----- nvinfo : EIATTR_CUDA_API_VERSION
	.align		4
        /*0000*/ 	.byte	0x04, 0x37
        /*0002*/ 	.short	(.L_7 - .L_6)
.L_6:
        /*0004*/ 	.word	0x00000082


	//----- nvinfo : EIATTR_KPARAM_INFO
	.align		4
.L_7:
        /*0008*/ 	.byte	0x04, 0x17
        /*000a*/ 	.short	(.L_9 - .L_8)
.L_8:
        /*000c*/ 	.word	0x00000000
        /*0010*/ 	.short	0x0004
        /*0012*/ 	.short	0x001c
        /*0014*/ 	.byte	0x00, 0xf0, 0x11, 0x00


	//----- nvinfo : EIATTR_KPARAM_INFO
	.align		4
.L_9:
        /*0018*/ 	.byte	0x04, 0x17
        /*001a*/ 	.short	(.L_11 - .L_10)
.L_10:
        /*001c*/ 	.word	0x00000000
        /*0020*/ 	.short	0x0003
        /*0022*/ 	.short	0x0018
        /*0024*/ 	.byte	0x00, 0xf0, 0x11, 0x00


	//----- nvinfo : EIATTR_KPARAM_INFO
	.align		4
.L_11:
        /*0028*/ 	.byte	0x04, 0x17
        /*002a*/ 	.short	(.L_13 - .L_12)
.L_12:
        /*002c*/ 	.word	0x00000000
        /*0030*/ 	.short	0x0002
        /*0032*/ 	.short	0x0010
        /*0034*/ 	.byte	0x00, 0xf5, 0x21, 0x00


	//----- nvinfo : EIATTR_KPARAM_INFO
	.align		4
.L_13:
        /*0038*/ 	.byte	0x04, 0x17
        /*003a*/ 	.short	(.L_15 - .L_14)
.L_14:
        /*003c*/ 	.word	0x00000000
        /*0040*/ 	.short	0x0001
        /*0042*/ 	.short	0x0008
        /*0044*/ 	.byte	0x00, 0xf5, 0x21, 0x00


	//----- nvinfo : EIATTR_KPARAM_INFO
	.align		4
.L_15:
        /*0048*/ 	.byte	0x04, 0x17
        /*004a*/ 	.short	(.L_17 - .L_16)
.L_16:
        /*004c*/ 	.word	0x00000000
        /*0050*/ 	.short	0x0000
        /*0052*/ 	.short	0x0000
        /*0054*/ 	.byte	0x00, 0xf5, 0x21, 0x00


	//----- nvinfo : EIATTR_SPARSE_MMA_MASK
	.align		4
.L_17:
        /*0058*/ 	.byte	0x03, 0x50
        /*005a*/ 	.short	0x0000


	//----- nvinfo : EIATTR_MAXREG_COUNT
	.align		4
        /*005c*/ 	.byte	0x03, 0x1b
        /*005e*/ 	.short	0x00ff


	//----- nvinfo : EIATTR_MERCURY_ISA_VERSION
	.align		4
        /*0060*/ 	.byte	0x03, 0x5f
        /*0062*/ 	.short	0x0101


	//----- nvinfo : EIATTR_VRC_CTA_INIT_COUNT
	.align		4
        /*0064*/ 	.byte	0x02, 0x4a
	.zero		1
	.zero		1


	//----- nvinfo : EIATTR_EXIT_INSTR_OFFSETS
	.align		4
        /*0068*/ 	.byte	0x04, 0x1c
        /*006a*/ 	.short	(.L_19 - .L_18)


	//   ....[0]....
.L_18:
        /*006c*/ 	.word	0x00000820


	//----- nvinfo : EIATTR_CBANK_PARAM_SIZE
	.align		4
.L_19:
        /*0070*/ 	.byte	0x03, 0x19
        /*0072*/ 	.short	0x0020


	//----- nvinfo : EIATTR_PARAM_CBANK
	.align		4
        /*0074*/ 	.byte	0x04, 0x0a
        /*0076*/ 	.short	(.L_21 - .L_20)
	.align		4
.L_20:
        /*0078*/ 	.word	index@(.nv.constant0._Z13matrixMulCUDAPfS_S_ii)
        /*007c*/ 	.short	0x0380
        /*007e*/ 	.short	0x0020


	//----- nvinfo : EIATTR_SW_WAR
	.align		4
.L_21:
        /*0080*/ 	.byte	0x04, 0x36
        /*0082*/ 	.short	(.L_23 - .L_22)
.L_22:
        /*0084*/ 	.word	0x00000008
.L_23:


//--------------------- .nv.callgraph             --------------------------
	.section	.nv.callgraph,"",@"SHT_CUDA_CALLGRAPH"
	.align	4
	.sectionentsize	8
	.align		4
        /*0000*/ 	.word	0x00000000
	.align		4
        /*0004*/ 	.word	0xffffffff
	.align		4
        /*0008*/ 	.word	0x00000000
	.align		4
        /*000c*/ 	.word	0xfffffffe
	.align		4
        /*0010*/ 	.word	0x00000000
	.align		4
        /*0014*/ 	.word	0xfffffffd
	.align		4
        /*0018*/ 	.word	0x00000000
	.align		4
        /*001c*/ 	.word	0xfffffffc


//--------------------- .text._Z13matrixMulCUDAPfS_S_ii --------------------------
	.section	.text._Z13matrixMulCUDAPfS_S_ii,"ax",@progbits
	.align	128
        .global         _Z13matrixMulCUDAPfS_S_ii
        .type           _Z13matrixMulCUDAPfS_S_ii,@function
        .size           _Z13matrixMulCUDAPfS_S_ii,(.L_x_5 - _Z13matrixMulCUDAPfS_S_ii)
        .other          _Z13matrixMulCUDAPfS_S_ii,@"STO_CUDA_ENTRY STV_DEFAULT"
_Z13matrixMulCUDAPfS_S_ii:
.text._Z13matrixMulCUDAPfS_S_ii:
[----:B------:R-:W-:Y:S08]  /*0000*/  LDC R1, c[0x0][0x37c] ;  /* 0x0000df00ff017b82 */ /* 0x000ff00000000800 */
[----:B------:R-:W0:Y:S01]  /*0010*/  LDC R0, c[0x0][0x398] ;  /* 0x0000e600ff007b82 */ /* 0x000e220000000800 */
[----:B------:R-:W1:Y:S01]  /*0020*/  S2R R2, SR_TID.X ;  /* 0x0000000000027919 */ /* 0x000e620000002100 */
[----:B------:R-:W2:Y:S01]  /*0030*/  LDCU.64 UR6, c[0x0][0x358] ;  /* 0x00006b00ff0677ac */ /* 0x000ea20008000a00 */
[----:B------:R-:W-:Y:S01]  /*0040*/  HFMA2 R25, -RZ, RZ, 0, 0 ;  /* 0x00000000ff197431 */ /* 0x000fe200000001ff */
[----:B------:R-:W3:Y:S04]  /*0050*/  S2R R3, SR_TID.Y ;  /* 0x0000000000037919 */ /* 0x000ee80000002200 */
[----:B------:R-:W1:Y:S08]  /*0060*/  LDC R15, c[0x0][0x360] ;  /* 0x0000d800ff0f7b82 */ /* 0x000e700000000800 */
[----:B------:R-:W1:Y:S08]  /*0070*/  S2UR UR4, SR_CTAID.X ;  /* 0x00000000000479c3 */ /* 0x000e700000002500 */
[----:B------:R-:W3:Y:S01]  /*0080*/  S2UR UR5, SR_CTAID.Y ;  /* 0x00000000000579c3 */ /* 0x000ee20000002600 */
[----:B0-----:R-:W-:-:S07]  /*0090*/  ISETP.GE.AND P0, PT, R0, 0x1, PT ;  /* 0x000000010000780c */ /* 0x001fce0003f06270 */
[----:B------:R-:W3:Y:S01]  /*00a0*/  LDC R14, c[0x0][0x364] ;  /* 0x0000d900ff0e7b82 */ /* 0x000ee20000000800 */
[----:B-1----:R-:W-:Y:S02]  /*00b0*/  IMAD R15, R15, UR4, R2 ;  /* 0x000000040f0f7c24 */ /* 0x002fe4000f8e0202 */
[----:B---3--:R-:W-:-:S03]  /*00c0*/  IMAD R14, R14, UR5, R3 ;  /* 0x000000050e0e7c24 */ /* 0x008fc6000f8e0203 */
[----:B--2---:R-:W-:Y:S05]  /*00d0*/  @!P0 BRA `(.L_x_0) ;  /* 0x0000000400bc8947 */ /* 0x004fea0003800000 */
[C---:B------:R-:W-:Y:S01]  /*00e0*/  ISETP.GE.U32.AND P1, PT, R0.reuse, 0x8, PT ;  /* 0x000000080000780c */ /* 0x040fe20003f26070 */
[----:B------:R-:W-:Y:S01]  /*00f0*/  IMAD R17, R15, R0, RZ ;  /* 0x000000000f117224 */ /* 0x000fe200078e02ff */
[----:B------:R-:W-:Y:S02]  /*0100*/  LOP3.LUT R24, R0, 0x7, RZ, 0xc0, !PT ;  /* 0x0000000700187812 */ /* 0x000fe400078ec0ff */
[----:B------:R-:W-:Y:S02]  /*0110*/  MOV R25, RZ ;  /* 0x000000ff00197202 */ /* 0x000fe40000000f00 */
[----:B------:R-:W-:Y:S02]  /*0120*/  ISETP.NE.AND P0, PT, R24, RZ, PT ;  /* 0x000000ff1800720c */ /* 0x000fe40003f05270 */
[----:B------:R-:W-:-:S05]  /*0130*/  MOV R18, RZ ;  /* 0x000000ff00127202 */ /* 0x000fca0000000f00 */
[----:B------:R-:W-:Y:S06]  /*0140*/  @!P1 BRA `(.L_x_1) ;  /* 0x0000000000c89947 */ /* 0x000fec0003800000 */
[----:B------:R-:W0:Y:S01]  /*0150*/  LDCU.64 UR4, c[0x0][0x388] ;  /* 0x00007100ff0477ac */ /* 0x000e220008000a00 */
[----:B------:R-:W-:Y:S02]  /*0160*/  LOP3.LUT R18, R0, 0x7ffffff8, RZ, 0xc0, !PT ;  /* 0x7ffffff800127812 */ /* 0x000fe400078ec0ff */
[----:B------:R-:W-:Y:S02]  /*0170*/  MOV R25, RZ ;  /* 0x000000ff00197202 */ /* 0x000fe40000000f00 */
[----:B------:R-:W-:Y:S02]  /*0180*/  MOV R16, R17 ;  /* 0x0000001100107202 */ /* 0x000fe40000000f00 */
[----:B------:R-:W-:Y:S02]  /*0190*/  MOV R20, R14 ;  /* 0x0000000e00147202 */ /* 0x000fe40000000f00 */
[----:B------:R-:W-:Y:S01]  /*01a0*/  IADD3 R19, PT, PT, -R18, RZ, RZ ;  /* 0x000000ff12137210 */ /* 0x000fe20007ffe1ff */
[----:B0-----:R-:W-:-:S04]  /*01b0*/  UIADD3 UR4, UP0, UPT, UR4, 0x10, URZ ;  /* 0x0000001004047890 */ /* 0x001fc8000ff1e0ff */
[----:B------:R-:W-:-:S12]  /*01c0*/  UIADD3.X UR5, UPT, UPT, URZ, UR5, URZ, UP0, !UPT ;  /* 0x00000005ff057290 */ /* 0x000fd800087fe4ff */
.L_x_2:
[----:B------:R-:W0:Y:S01]  /*01d0*/  LDC.64 R10, c[0x0][0x388] ;  /* 0x0000e200ff0a7b82 */ /* 0x000e220000000a00 */
[----:B------:R-:W-:Y:S02]  /*01e0*/  MOV R2, UR4 ;  /* 0x0000000400027c02 */ /* 0x000fe40008000f00 */
[----:B------:R-:W-:-:S03]  /*01f0*/  MOV R3, UR5 ;  /* 0x0000000500037c02 */ /* 0x000fc60008000f00 */
[----:B------:R-:W-:Y:S02]  /*0200*/  IMAD.WIDE R2, R16, 0x4, R2 ;  /* 0x0000000410027825 */ /* 0x000fe400078e0202 */
[----:B------:R-:W1:Y:S03]  /*0210*/  LDC R23, c[0x0][0x39c] ;  /* 0x0000e700ff177b82 */ /* 0x000e660000000800 */
[----:B------:R-:W2:Y:S04]  /*0220*/  LDG.E R26, desc[UR6][R2.64+-0x10] ;  /* 0xfffff006021a7981 */ /* 0x000ea8000c1e1900 */
[----:B------:R-:W3:Y:S04]  /*0230*/  LDG.E R22, desc[UR6][R2.64+-0xc] ;  /* 0xfffff40602167981 */ /* 0x000ee8000c1e1900 */
[----:B------:R-:W4:Y:S01]  /*0240*/  LDG.E R27, desc[UR6][R2.64+-0x8] ;  /* 0xfffff806021b7981 */ /* 0x000f22000c1e1900 */
[----:B0-----:R-:W-:-:S05]  /*0250*/  IMAD.WIDE R10, R20, 0x4, R10 ;  /* 0x00000004140a7825 */ /* 0x001fca00078e020a */
[----:B------:R0:W2:Y:S01]  /*0260*/  LDG.E R28, desc[UR6][R10.64] ;  /* 0x000000060a1c7981 */ /* 0x0000a2000c1e1900 */
[----:B-1----:R-:W-:-:S05]  /*0270*/  IMAD.WIDE R12, R23, 0x4, R10 ;  /* 0x00000004170c7825 */ /* 0x002fca00078e020a */
[----:B------:R1:W3:Y:S01]  /*0280*/  LDG.E R21, desc[UR6][R12.64] ;  /* 0x000000060c157981 */ /* 0x0002e2000c1e1900 */
[----:B------:R-:W-:-:S04]  /*0290*/  IMAD.WIDE R8, R23, 0x4, R12 ;  /* 0x0000000417087825 */ /* 0x000fc800078e020c */
[C---:B------:R-:W-:Y:S02]  /*02a0*/  IMAD.WIDE R6, R23.reuse, 0x4, R8 ;  /* 0x0000000417067825 */ /* 0x040fe400078e0208 */
[----:B------:R-:W4:Y:S02]  /*02b0*/  LDG.E R8, desc[UR6][R8.64] ;  /* 0x0000000608087981 */ /* 0x000f24000c1e1900 */
[C---:B------:R-:W-:Y:S02]  /*02c0*/  IMAD.WIDE R4, R23.reuse, 0x4, R6 ;  /* 0x0000000417047825 */ /* 0x040fe400078e0206 */
[----:B------:R5:W4:Y:S02]  /*02d0*/  LDG.E R29, desc[UR6][R6.64] ;  /* 0x00000006061d7981 */ /* 0x000b24000c1e1900 */
[C---:B0-----:R-:W-:Y:S02]  /*02e0*/  IMAD.WIDE R10, R23.reuse, 0x4, R4 ;  /* 0x00000004170a7825 */ /* 0x041fe400078e0204 */
[----:B------:R-:W4:Y:S04]  /*02f0*/  LDG.E R9, desc[UR6][R2.64+0x8] ;  /* 0x0000080602097981 */ /* 0x000f28000c1e1900 */
[----:B------:R-:W4:Y:S01]  /*0300*/  LDG.E R5, desc[UR6][R4.64] ;  /* 0x0000000604057981 */ /* 0x000f22000c1e1900 */
[----:B-1----:R-:W-:-:S03]  /*0310*/  IMAD.WIDE R12, R23, 0x4, R10 ;  /* 0x00000004170c7825 */ /* 0x002fc600078e020a */
[----:B------:R-:W4:Y:S01]  /*0320*/  LDG.E R4, desc[UR6][R2.64] ;  /* 0x0000000602047981 */ /* 0x000f22000c1e1900 */
[----:B-----5:R-:W-:-:S06]  /*0330*/  IMAD.WIDE R6, R23, 0x4, R12 ;  /* 0x0000000417067825 */ /* 0x020fcc00078e020c */
[----:B------:R-:W5:Y:S01]  /*0340*/  LDG.E R7, desc[UR6][R6.64] ;  /* 0x0000000606077981 */ /* 0x000f62000c1e1900 */
[----:B--2---:R-:W-:-:S03]  /*0350*/  FFMA R25, R26, R28, R25 ;  /* 0x0000001c1a197223 */ /* 0x004fc60000000019 */
[----:B------:R-:W2:Y:S04]  /*0360*/  LDG.E R26, desc[UR6][R2.64+-0x4] ;  /* 0xfffffc06021a7981 */ /* 0x000ea8000c1e1900 */
[----:B------:R-:W5:Y:S04]  /*0370*/  LDG.E R28, desc[UR6][R10.64] ;  /* 0x000000060a1c7981 */ /* 0x000f68000c1e1900 */
[----:B------:R-:W5:Y:S04]  /*0380*/  LDG.E R11, desc[UR6][R2.64+0x4] ;  /* 0x00000406020b7981 */ /* 0x000f68000c1e1900 */
[----:B------:R-:W5:Y:S04]  /*0390*/  LDG.E R10, desc[UR6][R2.64+0xc] ;  /* 0x00000c06020a7981 */ /* 0x000f68000c1e1900 */
[----:B------:R-:W5:Y:S01]  /*03a0*/  LDG.E R2, desc[UR6][R12.64] ;  /* 0x000000060c027981 */ /* 0x000f62000c1e1900 */
[----:B---3--:R-:W-:Y:S01]  /*03b0*/  FFMA R22, R22, R21, R25 ;  /* 0x0000001516167223 */ /* 0x008fe20000000019 */
[----:B------:R-:W-:-:S03]  /*03c0*/  IADD3 R19, PT, PT, R19, 0x8, RZ ;  /* 0x0000000813137810 */ /* 0x000fc60007ffe0ff */
[----:B----4-:R-:W-:Y:S01]  /*03d0*/  FFMA R27, R27, R8, R22 ;  /* 0x000000081b1b7223 */ /* 0x010fe20000000016 */
[----:B------:R-:W-:Y:S02]  /*03e0*/  ISETP.NE.AND P1, PT, R19, RZ, PT ;  /* 0x000000ff1300720c */ /* 0x000fe40003f25270 */
[----:B------:R-:W-:Y:S02]  /*03f0*/  LEA R20, R23, R20, 0x3 ;  /* 0x0000001417147211 */ /* 0x000fe400078e18ff */
[----:B------:R-:W-:Y:S01]  /*0400*/  IADD3 R16, PT, PT, R16, 0x8, RZ ;  /* 0x0000000810107810 */ /* 0x000fe20007ffe0ff */
[----:B--2---:R-:W-:-:S04]  /*0410*/  FFMA R27, R26, R29, R27 ;  /* 0x0000001d1a1b7223 */ /* 0x004fc8000000001b */
[----:B------:R-:W-:-:S04]  /*0420*/  FFMA R4, R4, R5, R27 ;  /* 0x0000000504047223 */ /* 0x000fc8000000001b */
[----:B-----5:R-:W-:-:S04]  /*0430*/  FFMA R4, R11, R28, R4 ;  /* 0x0000001c0b047223 */ /* 0x020fc80000000004 */
[----:B------:R-:W-:-:S04]  /*0440*/  FFMA R9, R9, R2, R4 ;  /* 0x0000000209097223 */ /* 0x000fc80000000004 */
[----:B------:R-:W-:Y:S01]  /*0450*/  FFMA R25, R10, R7, R9 ;  /* 0x000000070a197223 */ /* 0x000fe20000000009 */
[----:B------:R-:W-:Y:S06]  /*0460*/  @P1 BRA `(.L_x_2) ;  /* 0xfffffffc00581947 */ /* 0x000fec000383ffff */
.L_x_1:
[----:B------:R-:W-:Y:S05]  /*0470*/  @!P0 BRA `(.L_x_0) ;  /* 0x0000000000d48947 */ /* 0x000fea0003800000 */
[----:B------:R-:W-:Y:S02]  /*0480*/  ISETP.GE.U32.AND P0, PT, R24, 0x4, PT ;  /* 0x000000041800780c */ /* 0x000fe40003f06070 */
[----:B------:R-:W-:-:S04]  /*0490*/  LOP3.LUT R16, R0, 0x3, RZ, 0xc0, !PT ;  /* 0x0000000300107812 */ /* 0x000fc800078ec0ff */
[----:B------:R-:W-:-:S07]  /*04a0*/  ISETP.NE.AND P1, PT, R16, RZ, PT ;  /* 0x000000ff1000720c */ /* 0x000fce0003f25270 */
[----:B------:R-:W-:Y:S06]  /*04b0*/  @!P0 BRA `(.L_x_3) ;  /* 0x0000000000588947 */ /* 0x000fec0003800000 */
[----:B------:R-:W0:Y:S01]  /*04c0*/  LDC R7, c[0x0][0x39c] ;  /* 0x0000e700ff077b82 */ /* 0x000e220000000800 */
[----:B------:R-:W-:-:S07]  /*04d0*/  IADD3 R5, PT, PT, R17, R18, RZ ;  /* 0x0000001211057210 */ /* 0x000fce0007ffe0ff */
[----:B------:R-:W1:Y:S01]  /*04e0*/  LDC.64 R2, c[0x0][0x388] ;  /* 0x0000e200ff027b82 */ /* 0x000e620000000a00 */
[----:B0-----:R-:W-:-:S04]  /*04f0*/  IMAD R9, R18, R7, R14 ;  /* 0x0000000712097224 */ /* 0x001fc800078e020e */
[----:B-1----:R-:W-:-:S04]  /*0500*/  IMAD.WIDE R8, R9, 0x4, R2 ;  /* 0x0000000409087825 */ /* 0x002fc800078e0202 */
[----:B------:R-:W-:-:S04]  /*0510*/  IMAD.WIDE R2, R5, 0x4, R2 ;  /* 0x0000000405027825 */ /* 0x000fc800078e0202 */
[C---:B------:R-:W-:Y:S01]  /*0520*/  IMAD.WIDE R10, R7.reuse, 0x4, R8 ;  /* 0x00000004070a7825 */ /* 0x040fe200078e0208 */
[----:B------:R-:W2:Y:S04]  /*0530*/  LDG.E R12, desc[UR6][R2.64] ;  /* 0x00000006020c7981 */ /* 0x000ea8000c1e1900 */
[----:B------:R-:W2:Y:S01]  /*0540*/  LDG.E R8, desc[UR6][R8.64] ;  /* 0x0000000608087981 */ /* 0x000ea2000c1e1900 */
[----:B------:R-:W-:-:S03]  /*0550*/  IMAD.WIDE R4, R7, 0x4, R10 ;  /* 0x0000000407047825 */ /* 0x000fc600078e020a */
[----:B------:R-:W3:Y:S04]  /*0560*/  LDG.E R10, desc[UR6][R10.64] ;  /* 0x000000060a0a7981 */ /* 0x000ee8000c1e1900 */
[----:B------:R-:W3:Y:S01]  /*0570*/  LDG.E R13, desc[UR6][R2.64+0x4] ;  /* 0x00000406020d7981 */ /* 0x000ee2000c1e1900 */
[----:B------:R-:W-:-:S03]  /*0580*/  IMAD.WIDE R6, R7, 0x4, R4 ;  /* 0x0000000407067825 */ /* 0x000fc600078e0204 */
[----:B------:R-:W4:Y:S04]  /*0590*/  LDG.E R20, desc[UR6][R4.64] ;  /* 0x0000000604147981 */ /* 0x000f28000c1e1900 */
[----:B------:R-:W4:Y:S04]  /*05a0*/  LDG.E R19, desc[UR6][R2.64+0x8] ;  /* 0x0000080602137981 */ /* 0x000f28000c1e1900 */
[----:B------:R-:W5:Y:S04]  /*05b0*/  LDG.E R21, desc[UR6][R2.64+0xc] ;  /* 0x00000c0602157981 */ /* 0x000f68000c1e1900 */
[----:B------:R-:W5:Y:S01]  /*05c0*/  LDG.E R6, desc[UR6][R6.64] ;  /* 0x0000000606067981 */ /* 0x000f62000c1e1900 */
[----:B------:R-:W-:Y:S01]  /*05d0*/  IADD3 R18, PT, PT, R18, 0x4, RZ ;  /* 0x0000000412127810 */ /* 0x000fe20007ffe0ff */
[----:B--2---:R-:W-:-:S04]  /*05e0*/  FFMA R12, R12, R8, R25 ;  /* 0x000000080c0c7223 */ /* 0x004fc80000000019 */
[----:B---3--:R-:W-:-:S04]  /*05f0*/  FFMA R12, R13, R10, R12 ;  /* 0x0000000a0d0c7223 */ /* 0x008fc8000000000c */
[----:B----4-:R-:W-:-:S04]  /*0600*/  FFMA R12, R19, R20, R12 ;  /* 0x00000014130c7223 */ /* 0x010fc8000000000c */
[----:B-----5:R-:W-:-:S07]  /*0610*/  FFMA R25, R21, R6, R12 ;  /* 0x0000000615197223 */ /* 0x020fce000000000c */
.L_x_3:
[----:B------:R-:W-:Y:S05]  /*0620*/  @!P1 BRA `(.L_x_0) ;  /* 0x0000000000689947 */ /* 0x000fea0003800000 */
[----:B------:R-:W-:Y:S02]  /*0630*/  ISETP.NE.AND P0, PT, R16, 0x1, PT ;  /* 0x000000011000780c */ /* 0x000fe40003f05270 */
[----:B------:R-:W-:-:S04]  /*0640*/  LOP3.LUT R0, R0, 0x1, RZ, 0xc0, !PT ;  /* 0x0000000100007812 */ /* 0x000fc800078ec0ff */
[----:B------:R-:W-:-:S07]  /*0650*/  ISETP.NE.U32.AND P1, PT, R0, 0x1, PT ;  /* 0x000000010000780c */ /* 0x000fce0003f25070 */
[----:B------:R-:W0:Y:S01]  /*0660*/  @P0 LDC R13, c[0x0][0x39c] ;  /* 0x0000e700ff0d0b82 */ /* 0x000e220000000800 */
[----:B------:R-:W-:-:S07]  /*0670*/  @P0 IADD3 R7, PT, PT, R17, R18, RZ ;  /* 0x0000001211070210 */ /* 0x000fce0007ffe0ff */
[----:B------:R-:W1:Y:S08]  /*0680*/  @P0 LDC.64 R4, c[0x0][0x388] ;  /* 0x0000e200ff040b82 */ /* 0x000e700000000a00 */
[----:B------:R-:W2:Y:S08]  /*0690*/  @!P1 LDC R19, c[0x0][0x39c] ;  /* 0x0000e700ff139b82 */ /* 0x000eb00000000800 */
[----:B------:R-:W3:Y:S01]  /*06a0*/  @!P1 LDC.64 R2, c[0x0][0x388] ;  /* 0x0000e200ff029b82 */ /* 0x000ee20000000a00 */
[C---:B0-----:R-:W-:Y:S01]  /*06b0*/  @P0 IMAD R11, R18.reuse, R13, R14 ;  /* 0x0000000d120b0224 */ /* 0x041fe200078e020e */
[----:B------:R-:W-:-:S04]  /*06c0*/  @P0 IADD3 R18, PT, PT, R18, 0x2, RZ ;  /* 0x0000000212120810 */ /* 0x000fc80007ffe0ff */
[----:B------:R-:W-:Y:S01]  /*06d0*/  @!P1 IADD3 R9, PT, PT, R17, R18, RZ ;  /* 0x0000001211099210 */ /* 0x000fe20007ffe0ff */
[----:B-1----:R-:W-:-:S04]  /*06e0*/  @P0 IMAD.WIDE R10, R11, 0x4, R4 ;  /* 0x000000040b0a0825 */ /* 0x002fc800078e0204 */
[----:B------:R-:W-:Y:S01]  /*06f0*/  @P0 IMAD.WIDE R4, R7, 0x4, R4 ;  /* 0x0000000407040825 */ /* 0x000fe200078e0204 */
[----:B------:R-:W4:Y:S03]  /*0700*/  @P0 LDG.E R12, desc[UR6][R10.64] ;  /* 0x000000060a0c0981 */ /* 0x000f26000c1e1900 */
[----:B------:R-:W-:Y:S01]  /*0710*/  @P0 IMAD.WIDE R6, R13, 0x4, R10 ;  /* 0x000000040d060825 */ /* 0x000fe200078e020a */
[----:B------:R-:W4:Y:S03]  /*0720*/  @P0 LDG.E R0, desc[UR6][R4.64] ;  /* 0x0000000604000981 */ /* 0x000f26000c1e1900 */
[----:B--2---:R-:W-:Y:S01]  /*0730*/  @!P1 IMAD R13, R18, R19, R14 ;  /* 0x00000013120d9224 */ /* 0x004fe200078e020e */
[----:B------:R-:W2:Y:S01]  /*0740*/  @P0 LDG.E R17, desc[UR6][R4.64+0x4] ;  /* 0x0000040604110981 */ /* 0x000ea2000c1e1900 */
[----:B---3--:R-:W-:-:S03]  /*0750*/  @!P1 IMAD.WIDE R8, R9, 0x4, R2 ;  /* 0x0000000409089825 */ /* 0x008fc600078e0202 */
[----:B------:R-:W2:Y:S01]  /*0760*/  @P0 LDG.E R6, desc[UR6][R6.64] ;  /* 0x0000000606060981 */ /* 0x000ea2000c1e1900 */
[----:B------:R-:W-:-:S03]  /*0770*/  @!P1 IMAD.WIDE R2, R13, 0x4, R2 ;  /* 0x000000040d029825 */ /* 0x000fc600078e0202 */
[----:B------:R-:W3:Y:S04]  /*0780*/  @!P1 LDG.E R8, desc[UR6][R8.64] ;  /* 0x0000000608089981 */ /* 0x000ee8000c1e1900 */
[----:B------:R-:W3:Y:S01]  /*0790*/  @!P1 LDG.E R2, desc[UR6][R2.64] ;  /* 0x0000000602029981 */ /* 0x000ee2000c1e1900 */
[----:B----4-:R-:W-:-:S04]  /*07a0*/  @P0 FFMA R0, R0, R12, R25 ;  /* 0x0000000c00000223 */ /* 0x010fc80000000019 */
[----:B--2---:R-:W-:-:S04]  /*07b0*/  @P0 FFMA R25, R17, R6, R0 ;  /* 0x0000000611190223 */ /* 0x004fc80000000000 */
[----:B---3--:R-:W-:-:S07]  /*07c0*/  @!P1 FFMA R25, R8, R2, R25 ;  /* 0x0000000208199223 */ /* 0x008fce0000000019 */
.L_x_0:
[----:B------:R-:W0:Y:S01]  /*07d0*/  LDC.64 R2, c[0x0][0x380] ;  /* 0x0000e000ff027b82 */ /* 0x000e220000000a00 */
[----:B------:R-:W1:Y:S02]  /*07e0*/  LDCU UR4, c[0x0][0x39c] ;  /* 0x00007380ff0477ac */ /* 0x000e640008000800 */
[----:B-1----:R-:W-:-:S04]  /*07f0*/  IMAD R15, R15, UR4, R14 ;  /* 0x000000040f0f7c24 */ /* 0x002fc8000f8e020e */
[----:B0-----:R-:W-:-:S05]  /*0800*/  IMAD.WIDE R2, R15, 0x4, R2 ;  /* 0x000000040f027825 */ /* 0x001fca00078e0202 */
[----:B------:R-:W-:Y:S01]  /*0810*/  STG.E desc[UR6][R2.64], R25 ;  /* 0x0000001902007986 */ /* 0x000fe2000c101906 */
[----:B------:R-:W-:Y:S05]  /*0820*/  EXIT ;  /* 0x000000000000794d */ /* 0x000fea0003800000 */
.L_x_4:
[----:B------:R-:W-:-:S00]  /*0830*/  BRA `(.L_x_4) ;  /* 0xfffffffc00fc7947 */ /* 0x000fc0000383ffff */
[----:B------:R-:W-:-:S00]  /*0840*/  NOP ;  /* 0x0000000000007918 */ /* 0x000fc00000000000 */
        /* <DEDUP_REMOVED lines=11> */
.L_x_5:


//--------------------- .nv.shared.reserved.0     --------------------------
	.section	.nv.shared.reserved.0,"aw",@nobits
	.weak		__nv_reservedSMEM_offset_0_alias
	.size		__nv_reservedSMEM_offset_0_alias, 0, 64
	.other		__nv_reservedSMEM_offset_0_alias,@"STO_CUDA_RESERVED_SHARED STV_DEFAULT"
__nv_reservedSMEM_offset_0_alias:
	.zero		0
	.zero		64


//--------------------- .nv.constant0._Z13matrixMulCUDAPfS_S_ii --------------------------
	.section	.nv.constant0._Z13matrixMulCUDAPfS_S_ii,"a",@progbits
	.sectionflags	@""
	.align	4
.nv.constant0._Z13matrixMulCUDAPfS_S_ii:
	.zero		928


//--------------------- SYMBOLS --------------------------

	.type		.nv.reservedSmem.offset0,@object
	.size		.nv.reservedSmem.offset0,0x4
